//
// Generated by NVIDIA NVVM Compiler
//
// Compiler Build ID: CL-36424714
// Cuda compilation tools, release 13.0, V13.0.88
// Based on NVVM 20.0.0
//

.version 9.0
.target sm_100
.address_size 64

	// .globl	_Z6kernelv
// _ZZ6kernelvE1i has been demoted

.visible .entry _Z6kernelv()
{
	.reg .b32 	%r<2>;
	// demoted variable
	.shared .align 4 .u32 _ZZ6kernelvE1i;
	mov.u32 	%r1, %tid.x;
	st.shared.u32 	[_ZZ6kernelvE1i], %r1;
	ret;

}


// ===== COMPILED SASS (sm_100) =====

	.target	sm_100

	.elftype	@"ET_EXEC"


//--------------------- .note.nv.tkinfo           --------------------------
	.section	.note.nv.tkinfo,"",@"SHT_NOTE"
	.sectionflags	@"SHF_NOTE_NV_TKINFO"
	.tkinfo
        /*0018*/ 	.word	0x00000002
        /*0030*/ 	.string	""
        /*0030*/ 	.string	"ptxas"
        /*0030*/ 	.string	"Cuda compilation tools, release 13.0, V13.0.88"
        /*0030*/ 	.string	"Build cuda_13.0.r13.0/compiler.36424714_0"
        /*0030*/ 	.string	"-arch sm_100 -m 64 "



//--------------------- .note.nv.cuinfo           --------------------------
	.section	.note.nv.cuinfo,"",@"SHT_NOTE"
	.sectionflags	@"SHF_NOTE_NV_CUINFO"
        /*0018*/ 	.short	0x0002
        /*001a*/ 	.short	0x0064
        /*001c*/ 	.short	0x0082
	.zero		2


//--------------------- .nv.info                  --------------------------
	.section	.nv.info,"",@"SHT_CUDA_INFO"
	.align	4


	//----- nvinfo : EIATTR_REGCOUNT
	.align		4
        /*0000*/ 	.byte	0x04, 0x2f
        /*0002*/ 	.short	(.L_1 - .L_0)
	.align		4
.L_0:
        /*0004*/ 	.word	index@(_Z6kernelv)
        /*0008*/ 	.word	0x00000004


	//----- nvinfo : EIATTR_FRAME_SIZE
	.align		4
.L_1:
        /*000c*/ 	.byte	0x04, 0x11
        /*000e*/ 	.short	(.L_3 - .L_2)
	.align		4
.L_2:
        /*0010*/ 	.word	index@(_Z6kernelv)
        /*0014*/ 	.word	0x00000000


	//----- nvinfo : EIATTR_MIN_STACK_SIZE
	.align		4
.L_3:
        /*0018*/ 	.byte	0x04, 0x12
        /*001a*/ 	.short	(.L_5 - .L_4)
	.align		4
.L_4:
        /*001c*/ 	.word	index@(_Z6kernelv)
        /*0020*/ 	.word	0x00000000
.L_5:


//--------------------- .nv.compat                --------------------------
	.section	.nv.compat,"",@"SHT_CUDA_COMPAT_INFO"
	.align	4
        /*0000*/ 	.byte	0x02, 0x09, 0x00, 0x00, 0x02, 0x02, 0x01, 0x00, 0x02, 0x05, 0x05, 0x00, 0x03, 0x07, 0x01, 0x01
        /*0010*/ 	.byte	0x02, 0x03, 0x00, 0x00, 0x02, 0x06, 0x01, 0x00, 0x04, 0x0b, 0x08, 0x00, 0x09, 0x00, 0x00, 0x00
        /*0020*/ 	.byte	0x00, 0x00, 0x00, 0x00


//--------------------- .nv.info._Z6kernelv       --------------------------
	.section	.nv.info._Z6kernelv,"",@"SHT_CUDA_INFO"
	.sectionflags	@""
	.align	4


	//----- nvinfo : EIATTR_CUDA_API_VERSION
	.align		4
        /*0000*/ 	.byte	0x04, 0x37
        /*0002*/ 	.short	(.L_7 - .L_6)
.L_6:
        /*0004*/ 	.word	0x00000082


	//----- nvinfo : EIATTR_SPARSE_MMA_MASK
	.align		4
.L_7:
        /*0008*/ 	.byte	0x03, 0x50
        /*000a*/ 	.short	0x0000


	//----- nvinfo : EIATTR_MAXREG_COUNT
	.align		4
        /*000c*/ 	.byte	0x03, 0x1b
        /*000e*/ 	.short	0x00ff


	//----- nvinfo : EIATTR_MERCURY_ISA_VERSION
	.align		4
        /*0010*/ 	.byte	0x03, 0x5f
        /*0012*/ 	.short	0x0101


	//----- nvinfo : EIATTR_VRC_CTA_INIT_COUNT
	.align		4
        /*0014*/ 	.byte	0x02, 0x4a
	.zero		1
	.zero		1


	//----- nvinfo : EIATTR_EXIT_INSTR_OFFSETS
	.align		4
        /*0018*/ 	.byte	0x04, 0x1c
        /*001a*/ 	.short	(.L_9 - .L_8)


	//   ....[0]....
.L_8:
        /*001c*/ 	.word	0x00000060


	//----- nvinfo : EIATTR_SW_WAR
	.align		4
.L_9:
        /*0020*/ 	.byte	0x04, 0x36
        /*0022*/ 	.short	(.L_11 - .L_10)
.L_10:
        /*0024*/ 	.word	0x00000008
.L_11:


//--------------------- .nv.callgraph             --------------------------
	.section	.nv.callgraph,"",@"SHT_CUDA_CALLGRAPH"
	.align	4
	.sectionentsize	8
	.align		4
        /*0000*/ 	.word	0x00000000
	.align		4
        /*0004*/ 	.word	0xffffffff
	.align		4
        /*0008*/ 	.word	0x00000000
	.align		4
        /*000c*/ 	.word	0xfffffffe
	.align		4
        /*0010*/ 	.word	0x00000000
	.align		4
        /*0014*/ 	.word	0xfffffffd
	.align		4
        /*0018*/ 	.word	0x00000000
	.align		4
        /*001c*/ 	.word	0xfffffffc


//--------------------- .text._Z6kernelv          --------------------------
	.section	.text._Z6kernelv,"ax",@progbits
	.align	128
        .global         _Z6kernelv
        .type           _Z6kernelv,@function
        .size           _Z6kernelv,(.L_x_1 - _Z6kernelv)
        .other          _Z6kernelv,@"STO_CUDA_ENTRY STV_DEFAULT"
_Z6kernelv:
.text._Z6kernelv:
[----:B------:R-:W-:Y:S08]  /*0000*/  LDC R1, c[0x0][0x37c] ;  /* 0x0000df00ff017b82 */ /* 0x000ff00000000800 */
[----:B------:R-:W0:Y:S01]  /*0010*/  S2UR UR5, SR_CgaCtaId ;  /* 0x00000000000579c3 */ /* 0x000e220000008800 */
[----:B------:R-:W1:Y:S01]  /*0020*/  S2R R0, SR_TID.X ;  /* 0x0000000000007919 */ /* 0x000e620000002100 */
[----:B------:R-:W-:-:S02]  /*0030*/  UMOV UR4, 0x400 ;  /* 0x0000040000047882 */ /* 0x000fc40000000000 */
[----:B0-----:R-:W-:-:S09]  /*0040*/  ULEA UR4, UR5, UR4, 0x18 ;  /* 0x0000000405047291 */ /* 0x001fd2000f8ec0ff */
[----:B-1----:R-:W-:Y:S01]  /*0050*/  STS [UR4], R0 ;  /* 0x00000000ff007988 */ /* 0x002fe20008000804 */
[----:B------:R-:W-:Y:S05]  /*0060*/  EXIT ;  /* 0x000000000000794d */ /* 0x000fea0003800000 */
.L_x_0:
[----:B------:R-:W-:-:S00]  /*0070*/  BRA `(.L_x_0) ;  /* 0xfffffffc00fc7947 */ /* 0x000fc0000383ffff */
[----:B------:R-:W-:-:S00]  /*0080*/  NOP ;  /* 0x0000000000007918 */ /* 0x000fc00000000000 */
[----:B------:R-:W-:-:S00]  /*0090*/  NOP ;  /* 0x0000000000007918 */ /* 0x000fc00000000000 */
[----:B------:R-:W-:-:S00]  /*00a0*/  NOP ;  /* 0x0000000000007918 */ /* 0x000fc00000000000 */
[----:B------:R-:W-:-:S00]  /*00b0*/  NOP ;  /* 0x0000000000007918 */ /* 0x000fc00000000000 */
[----:B------:R-:W-:-:S00]  /*00c0*/  NOP ;  /* 0x0000000000007918 */ /* 0x000fc00000000000 */
[----:B------:R-:W-:-:S00]  /*00d0*/  NOP ;  /* 0x0000000000007918 */ /* 0x000fc00000000000 */
[----:B------:R-:W-:-:S00]  /*00e0*/  NOP ;  /* 0x0000000000007918 */ /* 0x000fc00000000000 */
[----:B------:R-:W-:-:S00]  /*00f0*/  NOP ;  /* 0x0000000000007918 */ /* 0x000fc00000000000 */
.L_x_1:


//--------------------- .nv.shared._Z6kernelv     --------------------------
	.section	.nv.shared._Z6kernelv,"aw",@nobits
	.sectionflags	@""
	.align	4
.nv.shared._Z6kernelv:
	.zero		1028


//--------------------- .nv.shared.reserved.0     --------------------------
	.section	.nv.shared.reserved.0,"aw",@nobits
	.weak		__nv_reservedSMEM_offset_0_alias
	.size		__nv_reservedSMEM_offset_0_alias, 0, 64
	.other		__nv_reservedSMEM_offset_0_alias,@"STO_CUDA_RESERVED_SHARED STV_DEFAULT"
__nv_reservedSMEM_offset_0_alias:
	.zero		0
	.zero		64


//--------------------- .nv.constant0._Z6kernelv  --------------------------
	.section	.nv.constant0._Z6kernelv,"a",@progbits
	.sectionflags	@""
	.align	4
.nv.constant0._Z6kernelv:
	.zero		896


//--------------------- SYMBOLS --------------------------

	.type		.nv.reservedSmem.offset0,@object
	.size		.nv.reservedSmem.offset0,0x4
	.type		.nv.reservedSmem.cap,@object
	.size		.nv.reservedSmem.cap,0x4
